	.headerflags	@"EF_CUDA_TEXMODE_UNIFIED EF_CUDA_64BIT_ADDRESS EF_CUDA_ACCELERATORS EF_CUDA_SM90 EF_CUDA_VIRTUAL_SM(EF_CUDA_SM90)"
	.elftype	@"ET_EXEC"


//--------------------- .nv.info                  --------------------------
	.section	.nv.info,"",@"SHT_CUDA_INFO"
	.align	4


	//----- nvinfo : EIATTR_REGCOUNT
	.align		4
        /*0000*/ 	.byte	0x04, 0x2f
        /*0002*/ 	.short	(.L_3 - .L_2)
	.align		4
.L_2:
        /*0004*/ 	.word	index@(triton_poi_fused__native_batch_norm_legit_no_training_add_15)
        /*0008*/ 	.word	0x00000016


	//----- nvinfo : EIATTR_MIN_STACK_SIZE
	.align		4
.L_3:
        /*000c*/ 	.byte	0x04, 0x12
        /*000e*/ 	.short	(.L_5 - .L_4)
	.align		4
.L_4:
        /*0010*/ 	.word	index@(triton_poi_fused__native_batch_norm_legit_no_training_add_15)
        /*0014*/ 	.word	0x00000000


	//----- nvinfo : EIATTR_FRAME_SIZE
	.align		4
.L_5:
        /*0018*/ 	.byte	0x04, 0x11
        /*001a*/ 	.short	(.L_7 - .L_6)
	.align		4
.L_6:
        /*001c*/ 	.word	index@(triton_poi_fused__native_batch_norm_legit_no_training_add_15)
        /*0020*/ 	.word	0x00000000


	//----- nvinfo : EIATTR_MIN_STACK_SIZE
	.align		4
.L_7:
        /*0024*/ 	.byte	0x04, 0x12
        /*0026*/ 	.short	(.L_9 - .L_8)
	.align		4
.L_8:
        /*0028*/ 	.word	index@(triton_poi_fused__native_batch_norm_legit_no_training_add_15)
        /*002c*/ 	.word	0x00000000
.L_9:


//--------------------- .nv.info.triton_poi_fused__native_batch_norm_legit_no_training_add_15 --------------------------
	.section	.nv.info.triton_poi_fused__native_batch_norm_legit_no_training_add_15,"",@"SHT_CUDA_INFO"
	.sectionflags	@""
	.align	4


	//----- nvinfo : EIATTR_CUDA_API_VERSION
	.align		4
        /*0000*/ 	.byte	0x04, 0x37
        /*0002*/ 	.short	(.L_11 - .L_10)
.L_10:
        /*0004*/ 	.word	0x0000007c


	//----- nvinfo : EIATTR_KPARAM_INFO
	.align		4
.L_11:
        /*0008*/ 	.byte	0x04, 0x17
        /*000a*/ 	.short	(.L_13 - .L_12)
.L_12:
        /*000c*/ 	.word	0x00000000
        /*0010*/ 	.short	0x0007
        /*0012*/ 	.short	0x0038
        /*0014*/ 	.byte	0x00, 0xf0, 0x11, 0x00


	//----- nvinfo : EIATTR_KPARAM_INFO
	.align		4
.L_13:
        /*0018*/ 	.byte	0x04, 0x17
        /*001a*/ 	.short	(.L_15 - .L_14)
.L_14:
        /*001c*/ 	.word	0x00000000
        /*0020*/ 	.short	0x0006
        /*0022*/ 	.short	0x0030
        /*0024*/ 	.byte	0x00, 0xf4, 0x21, 0x00


	//----- nvinfo : EIATTR_KPARAM_INFO
	.align		4
.L_15:
        /*0028*/ 	.byte	0x04, 0x17
        /*002a*/ 	.short	(.L_17 - .L_16)
.L_16:
        /*002c*/ 	.word	0x00000000
        /*0030*/ 	.short	0x0005
        /*0032*/ 	.short	0x0028
        /*0034*/ 	.byte	0x00, 0xf4, 0x21, 0x00


	//----- nvinfo : EIATTR_KPARAM_INFO
	.align		4
.L_17:
        /*0038*/ 	.byte	0x04, 0x17
        /*003a*/ 	.short	(.L_19 - .L_18)
.L_18:
        /*003c*/ 	.word	0x00000000
        /*0040*/ 	.short	0x0004
        /*0042*/ 	.short	0x0020
        /*0044*/ 	.byte	0x00, 0xf4, 0x21, 0x00


	//----- nvinfo : EIATTR_KPARAM_INFO
	.align		4
.L_19:
        /*0048*/ 	.byte	0x04, 0x17
        /*004a*/ 	.short	(.L_21 - .L_20)
.L_20:
        /*004c*/ 	.word	0x00000000
        /*0050*/ 	.short	0x0003
        /*0052*/ 	.short	0x0018
        /*0054*/ 	.byte	0x00, 0xf4, 0x21, 0x00


	//----- nvinfo : EIATTR_KPARAM_INFO
	.align		4
.L_21:
        /*0058*/ 	.byte	0x04, 0x17
        /*005a*/ 	.short	(.L_23 - .L_22)
.L_22:
        /*005c*/ 	.word	0x00000000
        /*0060*/ 	.short	0x0002
        /*0062*/ 	.short	0x0010
        /*0064*/ 	.byte	0x00, 0xf4, 0x21, 0x00


	//----- nvinfo : EIATTR_KPARAM_INFO
	.align		4
.L_23:
        /*0068*/ 	.byte	0x04, 0x17
        /*006a*/ 	.short	(.L_25 - .L_24)
.L_24:
        /*006c*/ 	.word	0x00000000
        /*0070*/ 	.short	0x0001
        /*0072*/ 	.short	0x0008
        /*0074*/ 	.byte	0x00, 0xf4, 0x21, 0x00


	//----- nvinfo : EIATTR_KPARAM_INFO
	.align		4
.L_25:
        /*0078*/ 	.byte	0x04, 0x17
        /*007a*/ 	.short	(.L_27 - .L_26)
.L_26:
        /*007c*/ 	.word	0x00000000
        /*0080*/ 	.short	0x0000
        /*0082*/ 	.short	0x0000
        /*0084*/ 	.byte	0x00, 0xf4, 0x21, 0x00


	//----- nvinfo : EIATTR_SPARSE_MMA_MASK
	.align		4
.L_27:
        /*0088*/ 	.byte	0x03, 0x50
        /*008a*/ 	.short	0x0000


	//----- nvinfo : EIATTR_MAXREG_COUNT
	.align		4
        /*008c*/ 	.byte	0x03, 0x1b
        /*008e*/ 	.short	0x00ff


	//----- nvinfo : EIATTR_EXIT_INSTR_OFFSETS
	.align		4
        /*0090*/ 	.byte	0x04, 0x1c
        /*0092*/ 	.short	(.L_29 - .L_28)


	//   ....[0]....
.L_28:
        /*0094*/ 	.word	0x00000310


	//   ....[1]....
        /*0098*/ 	.word	0x00000330


	//----- nvinfo : EIATTR_REQNTID
	.align		4
.L_29:
        /*009c*/ 	.byte	0x04, 0x10
        /*009e*/ 	.short	(.L_31 - .L_30)
.L_30:
        /*00a0*/ 	.word	0x00000080
        /*00a4*/ 	.word	0x00000001
        /*00a8*/ 	.word	0x00000001


	//----- nvinfo : EIATTR_CBANK_PARAM_SIZE
	.align		4
.L_31:
        /*00ac*/ 	.byte	0x03, 0x19
        /*00ae*/ 	.short	0x003c


	//----- nvinfo : EIATTR_PARAM_CBANK
	.align		4
        /*00b0*/ 	.byte	0x04, 0x0a
        /*00b2*/ 	.short	(.L_33 - .L_32)
	.align		4
.L_32:
        /*00b4*/ 	.word	index@(.nv.constant0.triton_poi_fused__native_batch_norm_legit_no_training_add_15)
        /*00b8*/ 	.short	0x0210
        /*00ba*/ 	.short	0x003c


	//----- nvinfo : EIATTR_SW_WAR
	.align		4
.L_33:
        /*00bc*/ 	.byte	0x04, 0x36
        /*00be*/ 	.short	(.L_35 - .L_34)
.L_34:
        /*00c0*/ 	.word	0x00000008
.L_35:


//--------------------- .nv.callgraph             --------------------------
	.section	.nv.callgraph,"",@"SHT_CUDA_CALLGRAPH"
	.align	4
	.sectionentsize	8
	.align		4
        /*0000*/ 	.word	0x00000000
	.align		4
        /*0004*/ 	.word	0xffffffff
	.align		4
        /*0008*/ 	.word	0x00000000
	.align		4
        /*000c*/ 	.word	0xfffffffe
	.align		4
        /*0010*/ 	.word	0x00000000
	.align		4
        /*0014*/ 	.word	0xfffffffd
	.align		4
        /*0018*/ 	.word	0x00000000
	.align		4
        /*001c*/ 	.word	0xfffffffc


//--------------------- .nv.constant4             --------------------------
	.section	.nv.constant4,"a",@progbits
	.align	8
	.align		8
.nv.constant4:
        /*0000*/ 	.dword	_$_str
	.align		8
        /*0008*/ 	.dword	_$_str_$_2


//--------------------- .text.triton_poi_fused__native_batch_norm_legit_no_training_add_15 --------------------------
	.section	.text.triton_poi_fused__native_batch_norm_legit_no_training_add_15,"ax",@progbits
	.align	128
        .global         triton_poi_fused__native_batch_norm_legit_no_training_add_15
        .type           triton_poi_fused__native_batch_norm_legit_no_training_add_15,@function
        .size           triton_poi_fused__native_batch_norm_legit_no_training_add_15,(.L_x_1 - triton_poi_fused__native_batch_norm_legit_no_training_add_15)
        .other          triton_poi_fused__native_batch_norm_legit_no_training_add_15,@"STO_CUDA_ENTRY STV_DEFAULT"
triton_poi_fused__native_batch_norm_legit_no_training_add_15:
.text.triton_poi_fused__native_batch_norm_legit_no_training_add_15:
[----:B------:R-:W0:Y:S01]  /*0000*/  LDC R1, c[0x0][0x28] ;  /* 0x00000a00ff017b82 */ /* 0x000e220000000800 */
[----:B------:R-:W1:Y:S07]  /*0010*/  S2R R0, SR_TID.X ;  /* 0x0000000000007919 */ /* 0x000e6e0000002100 */
[----:B------:R-:W2:Y:S01]  /*0020*/  LDC.64 R12, c[0x0][0x220] ;  /* 0x00008800ff0c7b82 */ /* 0x000ea20000000a00 */
[----:B------:R-:W-:Y:S01]  /*0030*/  ULDC.64 UR4, c[0x0][0x208] ;  /* 0x0000820000047ab9 */ /* 0x000fe20000000a00 */
[----:B------:R-:W3:Y:S06]  /*0040*/  S2R R3, SR_CTAID.X ;  /* 0x0000000000037919 */ /* 0x000eec0000002500 */
[----:B------:R-:W4:Y:S08]  /*0050*/  LDC.64 R8, c[0x0][0x210] ;  /* 0x00008400ff087b82 */ /* 0x000f300000000a00 */
[----:B------:R-:W5:Y:S08]  /*0060*/  LDC.64 R10, c[0x0][0x218] ;  /* 0x00008600ff0a7b82 */ /* 0x000f700000000a00 */
[----:B------:R-:W5:Y:S01]  /*0070*/  LDC.64 R14, c[0x0][0x228] ;  /* 0x00008a00ff0e7b82 */ /* 0x000f620000000a00 */
[----:B-1----:R-:W-:-:S07]  /*0080*/  LOP3.LUT R0, R0, 0x7f, RZ, 0xc0, !PT ;  /* 0x0000007f00007812 */ /* 0x002fce00078ec0ff */
[----:B------:R-:W1:Y:S01]  /*0090*/  LDC.64 R16, c[0x0][0x230] ;  /* 0x00008c00ff107b82 */ /* 0x000e620000000a00 */
[----:B---3--:R-:W-:-:S04]  /*00a0*/  LEA R0, R3, R0, 0x7 ;  /* 0x0000000003007211 */ /* 0x008fc800078e38ff */
[C---:B------:R-:W-:Y:S01]  /*00b0*/  ISETP.GE.AND P2, PT, R0.reuse, 0x1800, PT ;  /* 0x000018000000780c */ /* 0x040fe20003f46270 */
[----:B------:R-:W-:Y:S02]  /*00c0*/  IMAD.HI R2, R0, 0x2aaaaaab, RZ ;  /* 0x2aaaaaab00027827 */ /* 0x000fe400078e02ff */
[----:B------:R-:W3:Y:S03]  /*00d0*/  LDC.64 R4, c[0x0][0x238] ;  /* 0x00008e00ff047b82 */ /* 0x000ee60000000a00 */
[----:B------:R-:W-:-:S04]  /*00e0*/  SHF.R.U32.HI R3, RZ, 0x1f, R2 ;  /* 0x0000001fff037819 */ /* 0x000fc80000011602 */
[----:B------:R-:W-:-:S05]  /*00f0*/  LEA.HI R3, R2, R3, RZ, 0x1e ;  /* 0x0000000302037211 */ /* 0x000fca00078ff0ff */
[----:B------:R-:W-:Y:S01]  /*0100*/  IMAD R19, R3, -0x18, R0 ;  /* 0xffffffe803137824 */ /* 0x000fe200078e0200 */
[----:B------:R-:W-:-:S03]  /*0110*/  CS2R R2, SRZ ;  /* 0x0000000000027805 */ /* 0x000fc6000001ff00 */
[----:B--2---:R-:W-:-:S05]  /*0120*/  IMAD.WIDE R12, R19, 0x4, R12 ;  /* 0x00000004130c7825 */ /* 0x004fca00078e020c */
[----:B------:R2:W3:Y:S01]  /*0130*/  @!P2 LDG.E.EL R2, desc[UR4][R12.64] ;  /* 0x000000040c02a981 */ /* 0x0004e2000c2e1900 */
[----:B------:R-:W-:Y:S01]  /*0140*/  CS2R R6, SRZ ;  /* 0x0000000000067805 */ /* 0x000fe2000001ff00 */
[----:B----4-:R-:W-:-:S04]  /*0150*/  IMAD.WIDE R8, R0, 0x4, R8 ;  /* 0x0000000400087825 */ /* 0x010fc800078e0208 */
[C---:B-----5:R-:W-:Y:S01]  /*0160*/  IMAD.WIDE R10, R19.reuse, 0x4, R10 ;  /* 0x00000004130a7825 */ /* 0x060fe200078e020a */
[----:B------:R4:W5:Y:S03]  /*0170*/  @!P2 LDG.E R6, desc[UR4][R8.64] ;  /* 0x000000040806a981 */ /* 0x000966000c1e1900 */
[C---:B0-2---:R-:W-:Y:S01]  /*0180*/  IMAD.WIDE R12, R19.reuse, 0x4, R14 ;  /* 0x00000004130c7825 */ /* 0x045fe200078e020e */
[----:B------:R0:W5:Y:S03]  /*0190*/  @!P2 LDG.E.EL R3, desc[UR4][R10.64] ;  /* 0x000000040a03a981 */ /* 0x000166000c2e1900 */
[----:B-1----:R-:W-:Y:S01]  /*01a0*/  IMAD.WIDE R14, R19, 0x4, R16 ;  /* 0x00000004130e7825 */ /* 0x002fe200078e0210 */
[----:B------:R-:W-:Y:S01]  /*01b0*/  CS2R R16, SRZ ;  /* 0x0000000000107805 */ /* 0x000fe2000001ff00 */
[----:B------:R-:W2:Y:S01]  /*01c0*/  @!P2 LDG.E.EL R7, desc[UR4][R12.64] ;  /* 0x000000040c07a981 */ /* 0x000ea2000c2e1900 */
[----:B----4-:R-:W1:Y:S01]  /*01d0*/  LDC.64 R8, c[0x0][0x240] ;  /* 0x00009000ff087b82 */ /* 0x010e620000000a00 */
[----:B---3--:R-:W-:-:S03]  /*01e0*/  IMAD.WIDE R4, R0, 0x4, R4 ;  /* 0x0000000400047825 */ /* 0x008fc600078e0204 */
[----:B------:R-:W2:Y:S04]  /*01f0*/  @!P2 LDG.E.EL R16, desc[UR4][R14.64] ;  /* 0x000000040e10a981 */ /* 0x000ea8000c2e1900 */
[----:B------:R-:W3:Y:S01]  /*0200*/  @!P2 LDG.E R17, desc[UR4][R4.64] ;  /* 0x000000040411a981 */ /* 0x000ee2000c1e1900 */
[----:B0-----:R-:W-:Y:S01]  /*0210*/  HFMA2.MMA R11, -RZ, RZ, 1.625, 0 ;  /* 0x3e800000ff0b7435 */ /* 0x001fe200000001ff */
[----:B------:R-:W-:-:S04]  /*0220*/  FADD R2, R2, 0.0010000000474974513054 ;  /* 0x3a83126f02027421 */ /* 0x000fc80000000000 */
[----:B------:R-:W0:Y:S01]  /*0230*/  MUFU.SQRT R10, R2 ;  /* 0x00000002000a7308 */ /* 0x000e220000002000 */
[----:B-----5:R-:W-:Y:S01]  /*0240*/  FADD R3, -R3, R6 ;  /* 0x0000000603037221 */ /* 0x020fe20000000100 */
[C---:B0-----:R-:W-:Y:S02]  /*0250*/  FSETP.GT.AND P0, PT, R10.reuse, 8.50705917302346158658e+37, PT ;  /* 0x7e8000000a00780b */ /* 0x041fe40003f04000 */
[----:B------:R-:W-:Y:S02]  /*0260*/  FSETP.GEU.AND P1, PT, R10, 1.175494350822287508e-38, PT ;  /* 0x008000000a00780b */ /* 0x000fe40003f2e000 */
[----:B------:R-:W-:-:S09]  /*0270*/  FSEL R11, R11, 1, P0 ;  /* 0x3f8000000b0b7808 */ /* 0x000fd20000000000 */
[----:B------:R-:W-:Y:S02]  /*0280*/  @P0 FMUL R10, R10, 0.25 ;  /* 0x3e8000000a0a0820 */ /* 0x000fe40000400000 */
[----:B------:R-:W-:Y:S02]  /*0290*/  @!P1 FMUL R11, R11, 16777216 ;  /* 0x4b8000000b0b9820 */ /* 0x000fe40000400000 */
[----:B------:R-:W-:-:S06]  /*02a0*/  @!P1 FMUL R10, R10, 16777216 ;  /* 0x4b8000000a0a9820 */ /* 0x000fcc0000400000 */
[----:B------:R-:W0:Y:S02]  /*02b0*/  MUFU.RCP R10, R10 ;  /* 0x0000000a000a7308 */ /* 0x000e240000001000 */
[----:B0-----:R-:W-:-:S04]  /*02c0*/  FMUL R2, R10, R11 ;  /* 0x0000000b0a027220 */ /* 0x001fc80000400000 */
[----:B------:R-:W-:-:S04]  /*02d0*/  FMUL R3, R3, R2 ;  /* 0x0000000203037220 */ /* 0x000fc80000400000 */
[----:B--2---:R-:W-:Y:S01]  /*02e0*/  FFMA R16, R3, R7, R16 ;  /* 0x0000000703107223 */ /* 0x004fe20000000010 */
[----:B-1----:R-:W-:-:S04]  /*02f0*/  IMAD.WIDE R2, R0, 0x4, R8 ;  /* 0x0000000400027825 */ /* 0x002fc800078e0208 */
[----:B---3--:R-:W-:Y:S01]  /*0300*/  FADD R17, R16, R17 ;  /* 0x0000001110117221 */ /* 0x008fe20000000000 */
[----:B------:R-:W-:Y:S06]  /*0310*/  @P2 EXIT ;  /* 0x000000000000294d */ /* 0x000fec0003800000 */
[----:B------:R-:W-:Y:S01]  /*0320*/  STG.E desc[UR4][R2.64], R17 ;  /* 0x0000001102007986 */ /* 0x000fe2000c101904 */
[----:B------:R-:W-:Y:S05]  /*0330*/  EXIT ;  /* 0x000000000000794d */ /* 0x000fea0003800000 */
.L_x_0:
[----:B------:R-:W-:-:S00]  /*0340*/  BRA `(.L_x_0) ;  /* 0xfffffffc00fc7947 */ /* 0x000fc0000383ffff */
[----:B------:R-:W-:-:S00]  /*0350*/  NOP ;  /* 0x0000000000007918 */ /* 0x000fc00000000000 */
        /* <DEDUP_REMOVED lines=10> */
.L_x_1:


//--------------------- .nv.global.init           --------------------------
	.section	.nv.global.init,"aw",@progbits
.nv.global.init:
	.type		_$_str,@object
	.size		_$_str,(_$_str_$_2 - _$_str)
_$_str:
        /*0000*/ 	.byte	0x5f, 0x5f, 0x43, 0x55, 0x44, 0x41, 0x5f, 0x46, 0x54, 0x5a, 0x00
	.type		_$_str_$_2,@object
	.size		_$_str_$_2,(.L_1 - _$_str_$_2)
_$_str_$_2:
        /*000b*/ 	.byte	0x5f, 0x5f, 0x43, 0x55, 0x44, 0x41, 0x5f, 0x50, 0x52, 0x45, 0x43, 0x5f, 0x53, 0x51, 0x52, 0x54
        /*001b*/ 	.byte	0x00
.L_1:


//--------------------- .nv.constant0.triton_poi_fused__native_batch_norm_legit_no_training_add_15 --------------------------
	.section	.nv.constant0.triton_poi_fused__native_batch_norm_legit_no_training_add_15,"a",@progbits
	.sectionflags	@""
	.align	4
.nv.constant0.triton_poi_fused__native_batch_norm_legit_no_training_add_15:
	.zero		588
